//
// Generated by NVIDIA NVVM Compiler
//
// Compiler Build ID: CL-36424714
// Cuda compilation tools, release 13.0, V13.0.88
// Based on NVVM 20.0.0
//

.version 9.0
.target sm_100
.address_size 64

	// .globl	_Z17matmul_gpu_kernelPfS_S_S_iiii

.visible .entry _Z17matmul_gpu_kernelPfS_S_S_iiii(
	.param .u64 .ptr .align 1 _Z17matmul_gpu_kernelPfS_S_S_iiii_param_0,
	.param .u64 .ptr .align 1 _Z17matmul_gpu_kernelPfS_S_S_iiii_param_1,
	.param .u64 .ptr .align 1 _Z17matmul_gpu_kernelPfS_S_S_iiii_param_2,
	.param .u64 .ptr .align 1 _Z17matmul_gpu_kernelPfS_S_S_iiii_param_3,
	.param .u32 _Z17matmul_gpu_kernelPfS_S_S_iiii_param_4,
	.param .u32 _Z17matmul_gpu_kernelPfS_S_S_iiii_param_5,
	.param .u32 _Z17matmul_gpu_kernelPfS_S_S_iiii_param_6,
	.param .u32 _Z17matmul_gpu_kernelPfS_S_S_iiii_param_7
)
{
	.reg .pred 	%p<14>;
	.reg .b32 	%r<36>;
	.reg .b32 	%f<69>;
	.reg .b64 	%rd<51>;

	ld.param.u64 	%rd11, [_Z17matmul_gpu_kernelPfS_S_S_iiii_param_0];
	ld.param.u64 	%rd13, [_Z17matmul_gpu_kernelPfS_S_S_iiii_param_1];
	ld.param.u64 	%rd14, [_Z17matmul_gpu_kernelPfS_S_S_iiii_param_2];
	ld.param.u64 	%rd12, [_Z17matmul_gpu_kernelPfS_S_S_iiii_param_3];
	ld.param.u32 	%r17, [_Z17matmul_gpu_kernelPfS_S_S_iiii_param_4];
	ld.param.u32 	%r18, [_Z17matmul_gpu_kernelPfS_S_S_iiii_param_5];
	ld.param.u32 	%r15, [_Z17matmul_gpu_kernelPfS_S_S_iiii_param_6];
	ld.param.u32 	%r19, [_Z17matmul_gpu_kernelPfS_S_S_iiii_param_7];
	cvta.to.global.u64 	%rd1, %rd14;
	cvta.to.global.u64 	%rd2, %rd13;
	mov.u32 	%r20, %tid.x;
	mov.u32 	%r21, %tid.y;
	mov.u32 	%r22, %ctaid.x;
	mov.u32 	%r23, %ctaid.y;
	mov.u32 	%r24, %ntid.x;
	mad.lo.s32 	%r1, %r22, %r24, %r20;
	mov.u32 	%r25, %ntid.y;
	mad.lo.s32 	%r26, %r23, %r25, %r21;
	mul.lo.s32 	%r27, %r18, %r17;
	setp.ge.s32 	%p1, %r1, %r27;
	setp.ge.s32 	%p2, %r26, %r19;
	or.pred  	%p3, %p1, %p2;
	@%p3 bra 	$L__BB0_16;
	mul.lo.s32 	%r28, %r15, %r1;
	cvt.s64.s32 	%rd3, %r28;
	mul.lo.s32 	%r3, %r19, %r1;
	mul.lo.s32 	%r29, %r15, %r26;
	cvt.s64.s32 	%rd4, %r29;
	setp.eq.s64 	%p4, %rd12, 0;
	mov.f32 	%f68, 0f00000000;
	@%p4 bra 	$L__BB0_3;
	cvta.to.global.u64 	%rd15, %rd12;
	mul.wide.u32 	%rd16, %r26, 4;
	add.s64 	%rd17, %rd15, %rd16;
	ld.global.f32 	%f68, [%rd17];
$L__BB0_3:
	setp.lt.s32 	%p5, %r15, 1;
	@%p5 bra 	$L__BB0_15;
	and.b32  	%r4, %r15, 7;
	setp.lt.u32 	%p6, %r15, 8;
	mov.b32 	%r34, 0;
	@%p6 bra 	$L__BB0_7;
	and.b32  	%r34, %r15, 2147483640;
	neg.s32 	%r32, %r34;
	shl.b64 	%rd18, %rd3, 2;
	add.s64 	%rd19, %rd18, %rd2;
	add.s64 	%rd50, %rd19, 16;
	shl.b64 	%rd20, %rd4, 2;
	add.s64 	%rd21, %rd20, %rd1;
	add.s64 	%rd49, %rd21, 16;
$L__BB0_6:
	.pragma "nounroll";
	ld.global.f32 	%f17, [%rd50+-16];
	ld.global.f32 	%f18, [%rd49+-16];
	fma.rn.f32 	%f19, %f17, %f18, %f68;
	ld.global.f32 	%f20, [%rd50+-12];
	ld.global.f32 	%f21, [%rd49+-12];
	fma.rn.f32 	%f22, %f20, %f21, %f19;
	ld.global.f32 	%f23, [%rd50+-8];
	ld.global.f32 	%f24, [%rd49+-8];
	fma.rn.f32 	%f25, %f23, %f24, %f22;
	ld.global.f32 	%f26, [%rd50+-4];
	ld.global.f32 	%f27, [%rd49+-4];
	fma.rn.f32 	%f28, %f26, %f27, %f25;
	ld.global.f32 	%f29, [%rd50];
	ld.global.f32 	%f30, [%rd49];
	fma.rn.f32 	%f31, %f29, %f30, %f28;
	ld.global.f32 	%f32, [%rd50+4];
	ld.global.f32 	%f33, [%rd49+4];
	fma.rn.f32 	%f34, %f32, %f33, %f31;
	ld.global.f32 	%f35, [%rd50+8];
	ld.global.f32 	%f36, [%rd49+8];
	fma.rn.f32 	%f37, %f35, %f36, %f34;
	ld.global.f32 	%f38, [%rd50+12];
	ld.global.f32 	%f39, [%rd49+12];
	fma.rn.f32 	%f68, %f38, %f39, %f37;
	add.s32 	%r32, %r32, 8;
	add.s64 	%rd50, %rd50, 32;
	add.s64 	%rd49, %rd49, 32;
	setp.ne.s32 	%p7, %r32, 0;
	@%p7 bra 	$L__BB0_6;
$L__BB0_7:
	setp.eq.s32 	%p8, %r4, 0;
	@%p8 bra 	$L__BB0_15;
	and.b32  	%r10, %r15, 3;
	setp.lt.u32 	%p9, %r4, 4;
	@%p9 bra 	$L__BB0_10;
	cvt.u64.u32 	%rd22, %r34;
	add.s64 	%rd23, %rd22, %rd3;
	shl.b64 	%rd24, %rd23, 2;
	add.s64 	%rd25, %rd2, %rd24;
	ld.global.f32 	%f41, [%rd25];
	add.s64 	%rd26, %rd22, %rd4;
	shl.b64 	%rd27, %rd26, 2;
	add.s64 	%rd28, %rd1, %rd27;
	ld.global.f32 	%f42, [%rd28];
	fma.rn.f32 	%f43, %f41, %f42, %f68;
	ld.global.f32 	%f44, [%rd25+4];
	ld.global.f32 	%f45, [%rd28+4];
	fma.rn.f32 	%f46, %f44, %f45, %f43;
	ld.global.f32 	%f47, [%rd25+8];
	ld.global.f32 	%f48, [%rd28+8];
	fma.rn.f32 	%f49, %f47, %f48, %f46;
	ld.global.f32 	%f50, [%rd25+12];
	ld.global.f32 	%f51, [%rd28+12];
	fma.rn.f32 	%f68, %f50, %f51, %f49;
	add.s32 	%r34, %r34, 4;
$L__BB0_10:
	setp.eq.s32 	%p10, %r10, 0;
	@%p10 bra 	$L__BB0_15;
	setp.eq.s32 	%p11, %r10, 1;
	@%p11 bra 	$L__BB0_13;
	cvt.u64.u32 	%rd29, %r34;
	add.s64 	%rd30, %rd29, %rd3;
	shl.b64 	%rd31, %rd30, 2;
	add.s64 	%rd32, %rd2, %rd31;
	ld.global.f32 	%f53, [%rd32];
	add.s64 	%rd33, %rd29, %rd4;
	shl.b64 	%rd34, %rd33, 2;
	add.s64 	%rd35, %rd1, %rd34;
	ld.global.f32 	%f54, [%rd35];
	fma.rn.f32 	%f55, %f53, %f54, %f68;
	ld.global.f32 	%f56, [%rd32+4];
	ld.global.f32 	%f57, [%rd35+4];
	fma.rn.f32 	%f68, %f56, %f57, %f55;
	add.s32 	%r34, %r34, 2;
$L__BB0_13:
	and.b32  	%r31, %r15, 1;
	setp.eq.b32 	%p12, %r31, 1;
	not.pred 	%p13, %p12;
	@%p13 bra 	$L__BB0_15;
	cvt.u64.u32 	%rd36, %r34;
	add.s64 	%rd37, %rd36, %rd3;
	shl.b64 	%rd38, %rd37, 2;
	add.s64 	%rd39, %rd2, %rd38;
	ld.global.f32 	%f58, [%rd39];
	add.s64 	%rd40, %rd36, %rd4;
	shl.b64 	%rd41, %rd40, 2;
	add.s64 	%rd42, %rd1, %rd41;
	ld.global.f32 	%f59, [%rd42];
	fma.rn.f32 	%f68, %f58, %f59, %f68;
$L__BB0_15:
	cvt.u64.u32 	%rd43, %r26;
	cvt.s64.s32 	%rd44, %r3;
	add.s64 	%rd45, %rd44, %rd43;
	cvta.to.global.u64 	%rd46, %rd11;
	shl.b64 	%rd47, %rd45, 2;
	add.s64 	%rd48, %rd46, %rd47;
	st.global.f32 	[%rd48], %f68;
$L__BB0_16:
	ret;

}


// ===== COMPILED SASS (sm_100) =====

	.target	sm_100

	.elftype	@"ET_EXEC"


//--------------------- .note.nv.tkinfo           --------------------------
	.section	.note.nv.tkinfo,"",@"SHT_NOTE"
	.sectionflags	@"SHF_NOTE_NV_TKINFO"
	.tkinfo
        /*0018*/ 	.word	0x00000002
        /*0030*/ 	.string	""
        /*0030*/ 	.string	"ptxas"
        /*0030*/ 	.string	"Cuda compilation tools, release 13.0, V13.0.88"
        /*0030*/ 	.string	"Build cuda_13.0.r13.0/compiler.36424714_0"
        /*0030*/ 	.string	"-arch sm_100 -m 64 "



//--------------------- .note.nv.cuinfo           --------------------------
	.section	.note.nv.cuinfo,"",@"SHT_NOTE"
	.sectionflags	@"SHF_NOTE_NV_CUINFO"
        /*0018*/ 	.short	0x0002
        /*001a*/ 	.short	0x0064
        /*001c*/ 	.short	0x0082
	.zero		2


//--------------------- .nv.info                  --------------------------
	.section	.nv.info,"",@"SHT_CUDA_INFO"
	.align	4


	//----- nvinfo : EIATTR_REGCOUNT
	.align		4
        /*0000*/ 	.byte	0x04, 0x2f
        /*0002*/ 	.short	(.L_1 - .L_0)
	.align		4
.L_0:
        /*0004*/ 	.word	index@(_Z17matmul_gpu_kernelPfS_S_S_iiii)
        /*0008*/ 	.word	0x0000001e


	//----- nvinfo : EIATTR_FRAME_SIZE
	.align		4
.L_1:
        /*000c*/ 	.byte	0x04, 0x11
        /*000e*/ 	.short	(.L_3 - .L_2)
	.align		4
.L_2:
        /*0010*/ 	.word	index@(_Z17matmul_gpu_kernelPfS_S_S_iiii)
        /*0014*/ 	.word	0x00000000


	//----- nvinfo : EIATTR_MIN_STACK_SIZE
	.align		4
.L_3:
        /*0018*/ 	.byte	0x04, 0x12
        /*001a*/ 	.short	(.L_5 - .L_4)
	.align		4
.L_4:
        /*001c*/ 	.word	index@(_Z17matmul_gpu_kernelPfS_S_S_iiii)
        /*0020*/ 	.word	0x00000000
.L_5:


//--------------------- .nv.compat                --------------------------
	.section	.nv.compat,"",@"SHT_CUDA_COMPAT_INFO"
	.align	4
        /*0000*/ 	.byte	0x02, 0x09, 0x00, 0x00, 0x02, 0x02, 0x01, 0x00, 0x02, 0x05, 0x05, 0x00, 0x03, 0x07, 0x01, 0x01
        /*0010*/ 	.byte	0x02, 0x03, 0x00, 0x00, 0x02, 0x06, 0x01, 0x00, 0x04, 0x0b, 0x08, 0x00, 0x09, 0x00, 0x00, 0x00
        /*0020*/ 	.byte	0x00, 0x00, 0x00, 0x00


//--------------------- .nv.info._Z17matmul_gpu_kernelPfS_S_S_iiii --------------------------
	.section	.nv.info._Z17matmul_gpu_kernelPfS_S_S_iiii,"",@"SHT_CUDA_INFO"
	.sectionflags	@""
	.align	4


	//----- nvinfo : EIATTR_CUDA_API_VERSION
	.align		4
        /*0000*/ 	.byte	0x04, 0x37
        /*0002*/ 	.short	(.L_7 - .L_6)
.L_6:
        /*0004*/ 	.word	0x00000082


	//----- nvinfo : EIATTR_KPARAM_INFO
	.align		4
.L_7:
        /*0008*/ 	.byte	0x04, 0x17
        /*000a*/ 	.short	(.L_9 - .L_8)
.L_8:
        /*000c*/ 	.word	0x00000000
        /*0010*/ 	.short	0x0007
        /*0012*/ 	.short	0x002c
        /*0014*/ 	.byte	0x00, 0xf0, 0x11, 0x00


	//----- nvinfo : EIATTR_KPARAM_INFO
	.align		4
.L_9:
        /*0018*/ 	.byte	0x04, 0x17
        /*001a*/ 	.short	(.L_11 - .L_10)
.L_10:
        /*001c*/ 	.word	0x00000000
        /*0020*/ 	.short	0x0006
        /*0022*/ 	.short	0x0028
        /*0024*/ 	.byte	0x00, 0xf0, 0x11, 0x00


	//----- nvinfo : EIATTR_KPARAM_INFO
	.align		4
.L_11:
        /*0028*/ 	.byte	0x04, 0x17
        /*002a*/ 	.short	(.L_13 - .L_12)
.L_12:
        /*002c*/ 	.word	0x00000000
        /*0030*/ 	.short	0x0005
        /*0032*/ 	.short	0x0024
        /*0034*/ 	.byte	0x00, 0xf0, 0x11, 0x00


	//----- nvinfo : EIATTR_KPARAM_INFO
	.align		4
.L_13:
        /*0038*/ 	.byte	0x04, 0x17
        /*003a*/ 	.short	(.L_15 - .L_14)
.L_14:
        /*003c*/ 	.word	0x00000000
        /*0040*/ 	.short	0x0004
        /*0042*/ 	.short	0x0020
        /*0044*/ 	.byte	0x00, 0xf0, 0x11, 0x00


	//----- nvinfo : EIATTR_KPARAM_INFO
	.align		4
.L_15:
        /*0048*/ 	.byte	0x04, 0x17
        /*004a*/ 	.short	(.L_17 - .L_16)
.L_16:
        /*004c*/ 	.word	0x00000000
        /*0050*/ 	.short	0x0003
        /*0052*/ 	.short	0x0018
        /*0054*/ 	.byte	0x00, 0xf5, 0x21, 0x00


	//----- nvinfo : EIATTR_KPARAM_INFO
	.align		4
.L_17:
        /*0058*/ 	.byte	0x04, 0x17
        /*005a*/ 	.short	(.L_19 - .L_18)
.L_18:
        /*005c*/ 	.word	0x00000000
        /*0060*/ 	.short	0x0002
        /*0062*/ 	.short	0x0010
        /*0064*/ 	.byte	0x00, 0xf5, 0x21, 0x00


	//----- nvinfo : EIATTR_KPARAM_INFO
	.align		4
.L_19:
        /*0068*/ 	.byte	0x04, 0x17
        /*006a*/ 	.short	(.L_21 - .L_20)
.L_20:
        /*006c*/ 	.word	0x00000000
        /*0070*/ 	.short	0x0001
        /*0072*/ 	.short	0x0008
        /*0074*/ 	.byte	0x00, 0xf5, 0x21, 0x00


	//----- nvinfo : EIATTR_KPARAM_INFO
	.align		4
.L_21:
        /*0078*/ 	.byte	0x04, 0x17
        /*007a*/ 	.short	(.L_23 - .L_22)
.L_22:
        /*007c*/ 	.word	0x00000000
        /*0080*/ 	.short	0x0000
        /*0082*/ 	.short	0x0000
        /*0084*/ 	.byte	0x00, 0xf5, 0x21, 0x00


	//----- nvinfo : EIATTR_SPARSE_MMA_MASK
	.align		4
.L_23:
        /*0088*/ 	.byte	0x03, 0x50
        /*008a*/ 	.short	0x0000


	//----- nvinfo : EIATTR_MAXREG_COUNT
	.align		4
        /*008c*/ 	.byte	0x03, 0x1b
        /*008e*/ 	.short	0x00ff


	//----- nvinfo : EIATTR_MERCURY_ISA_VERSION
	.align		4
        /*0090*/ 	.byte	0x03, 0x5f
        /*0092*/ 	.short	0x0101


	//----- nvinfo : EIATTR_VRC_CTA_INIT_COUNT
	.align		4
        /*0094*/ 	.byte	0x02, 0x4a
	.zero		1
	.zero		1


	//----- nvinfo : EIATTR_EXIT_INSTR_OFFSETS
	.align		4
        /*0098*/ 	.byte	0x04, 0x1c
        /*009a*/ 	.short	(.L_25 - .L_24)


	//   ....[0]....
.L_24:
        /*009c*/ 	.word	0x000000e0


	//   ....[1]....
        /*00a0*/ 	.word	0x00000960


	//----- nvinfo : EIATTR_CBANK_PARAM_SIZE
	.align		4
.L_25:
        /*00a4*/ 	.byte	0x03, 0x19
        /*00a6*/ 	.short	0x0030


	//----- nvinfo : EIATTR_PARAM_CBANK
	.align		4
        /*00a8*/ 	.byte	0x04, 0x0a
        /*00aa*/ 	.short	(.L_27 - .L_26)
	.align		4
.L_26:
        /*00ac*/ 	.word	index@(.nv.constant0._Z17matmul_gpu_kernelPfS_S_S_iiii)
        /*00b0*/ 	.short	0x0380
        /*00b2*/ 	.short	0x0030


	//----- nvinfo : EIATTR_SW_WAR
	.align		4
.L_27:
        /*00b4*/ 	.byte	0x04, 0x36
        /*00b6*/ 	.short	(.L_29 - .L_28)
.L_28:
        /*00b8*/ 	.word	0x00000008
.L_29:


//--------------------- .nv.callgraph             --------------------------
	.section	.nv.callgraph,"",@"SHT_CUDA_CALLGRAPH"
	.align	4
	.sectionentsize	8
	.align		4
        /*0000*/ 	.word	0x00000000
	.align		4
        /*0004*/ 	.word	0xffffffff
	.align		4
        /*0008*/ 	.word	0x00000000
	.align		4
        /*000c*/ 	.word	0xfffffffe
	.align		4
        /*0010*/ 	.word	0x00000000
	.align		4
        /*0014*/ 	.word	0xfffffffd
	.align		4
        /*0018*/ 	.word	0x00000000
	.align		4
        /*001c*/ 	.word	0xfffffffc


//--------------------- .text._Z17matmul_gpu_kernelPfS_S_S_iiii --------------------------
	.section	.text._Z17matmul_gpu_kernelPfS_S_S_iiii,"ax",@progbits
	.align	128
        .global         _Z17matmul_gpu_kernelPfS_S_S_iiii
        .type           _Z17matmul_gpu_kernelPfS_S_S_iiii,@function
        .size           _Z17matmul_gpu_kernelPfS_S_S_iiii,(.L_x_5 - _Z17matmul_gpu_kernelPfS_S_S_iiii)
        .other          _Z17matmul_gpu_kernelPfS_S_S_iiii,@"STO_CUDA_ENTRY STV_DEFAULT"
_Z17matmul_gpu_kernelPfS_S_S_iiii:
.text._Z17matmul_gpu_kernelPfS_S_S_iiii:
[----:B------:R-:W-:Y:S01]  /*0000*/  LDC R1, c[0x0][0x37c] ;  /* 0x0000df00ff017b82 */ /* 0x000fe20000000800 */
[----:B------:R-:W0:Y:S07]  /*0010*/  S2R R0, SR_TID.Y ;  /* 0x0000000000007919 */ /* 0x000e2e0000002200 */
[----:B------:R-:W1:Y:S01]  /*0020*/  LDC R3, c[0x0][0x360] ;  /* 0x0000d800ff037b82 */ /* 0x000e620000000800 */
[----:B------:R-:W2:Y:S01]  /*0030*/  LDCU.64 UR4, c[0x0][0x3a0] ;  /* 0x00007400ff0477ac */ /* 0x000ea20008000a00 */
[----:B------:R-:W1:Y:S01]  /*0040*/  S2R R6, SR_TID.X ;  /* 0x0000000000067919 */ /* 0x000e620000002100 */
[----:B------:R-:W3:Y:S05]  /*0050*/  LDCU UR8, c[0x0][0x3ac] ;  /* 0x00007580ff0877ac */ /* 0x000eea0008000800 */
[----:B------:R-:W0:Y:S08]  /*0060*/  S2UR UR7, SR_CTAID.Y ;  /* 0x00000000000779c3 */ /* 0x000e300000002600 */
[----:B------:R-:W0:Y:S01]  /*0070*/  LDC R5, c[0x0][0x364] ;  /* 0x0000d900ff057b82 */ /* 0x000e220000000800 */
[----:B--2---:R-:W-:-:S07]  /*0080*/  UIMAD UR4, UR5, UR4, URZ ;  /* 0x00000004050472a4 */ /* 0x004fce000f8e02ff */
[----:B------:R-:W1:Y:S01]  /*0090*/  S2UR UR6, SR_CTAID.X ;  /* 0x00000000000679c3 */ /* 0x000e620000002500 */
[----:B0-----:R-:W-:-:S05]  /*00a0*/  IMAD R0, R5, UR7, R0 ;  /* 0x0000000705007c24 */ /* 0x001fca000f8e0200 */
[----:B---3--:R-:W-:Y:S01]  /*00b0*/  ISETP.GE.AND P0, PT, R0, UR8, PT ;  /* 0x0000000800007c0c */ /* 0x008fe2000bf06270 */
[----:B-1----:R-:W-:-:S05]  /*00c0*/  IMAD R6, R3, UR6, R6 ;  /* 0x0000000603067c24 */ /* 0x002fca000f8e0206 */
[----:B------:R-:W-:-:S13]  /*00d0*/  ISETP.GE.OR P0, PT, R6, UR4, P0 ;  /* 0x0000000406007c0c */ /* 0x000fda0008706670 */
[----:B------:R-:W-:Y:S05]  /*00e0*/  @P0 EXIT ;  /* 0x000000000000094d */ /* 0x000fea0003800000 */
[----:B------:R-:W0:Y:S01]  /*00f0*/  LDCU.64 UR4, c[0x0][0x398] ;  /* 0x00007300ff0477ac */ /* 0x000e220008000a00 */
[----:B------:R-:W1:Y:S01]  /*0100*/  LDC R15, c[0x0][0x3a8] ;  /* 0x0000ea00ff0f7b82 */ /* 0x000e620000000800 */
[----:B------:R-:W-:Y:S01]  /*0110*/  IMAD.MOV.U32 R10, RZ, RZ, RZ ;  /* 0x000000ffff0a7224 */ /* 0x000fe200078e00ff */
[----:B0-----:R-:W-:-:S04]  /*0120*/  ISETP.NE.U32.AND P0, PT, RZ, UR4, PT ;  /* 0x00000004ff007c0c */ /* 0x001fc8000bf05070 */
[----:B------:R-:W-:Y:S01]  /*0130*/  ISETP.NE.AND.EX P0, PT, RZ, UR5, PT, P0 ;  /* 0x00000005ff007c0c */ /* 0x000fe2000bf05300 */
[----:B------:R-:W0:-:S12]  /*0140*/  LDCU.64 UR4, c[0x0][0x358] ;  /* 0x00006b00ff0477ac */ /* 0x000e180008000a00 */
[----:B------:R-:W2:Y:S01]  /*0150*/  @P0 LDC.64 R2, c[0x0][0x398] ;  /* 0x0000e600ff020b82 */ /* 0x000ea20000000a00 */
[----:B------:R-:W-:Y:S02]  /*0160*/  IMAD R7, R6, UR8, RZ ;  /* 0x0000000806077c24 */ /* 0x000fe4000f8e02ff */
[----:B--2---:R-:W-:-:S05]  /*0170*/  @P0 IMAD.WIDE.U32 R2, R0, 0x4, R2 ;  /* 0x0000000400020825 */ /* 0x004fca00078e0002 */
[----:B0-----:R0:W5:Y:S01]  /*0180*/  @P0 LDG.E R10, desc[UR4][R2.64] ;  /* 0x00000004020a0981 */ /* 0x001162000c1e1900 */
[----:B-1----:R-:W-:-:S13]  /*0190*/  ISETP.GE.AND P0, PT, R15, 0x1, PT ;  /* 0x000000010f00780c */ /* 0x002fda0003f06270 */
[----:B0-----:R-:W-:Y:S05]  /*01a0*/  @!P0 BRA `(.L_x_0) ;  /* 0x0000000400d48947 */ /* 0x001fea0003800000 */
[C---:B------:R-:W-:Y:S01]  /*01b0*/  ISETP.GE.U32.AND P1, PT, R15.reuse, 0x8, PT ;  /* 0x000000080f00780c */ /* 0x040fe20003f26070 */
[-C--:B------:R-:W-:Y:S01]  /*01c0*/  IMAD R6, R6, R15.reuse, RZ ;  /* 0x0000000f06067224 */ /* 0x080fe200078e02ff */
[----:B------:R-:W-:Y:S01]  /*01d0*/  LOP3.LUT R22, R15, 0x7, RZ, 0xc0, !PT ;  /* 0x000000070f167812 */ /* 0x000fe200078ec0ff */
[----:B------:R-:W-:Y:S02]  /*01e0*/  IMAD R8, R0, R15, RZ ;  /* 0x0000000f00087224 */ /* 0x000fe400078e02ff */
[----:B------:R-:W-:Y:S01]  /*01f0*/  IMAD.MOV.U32 R9, RZ, RZ, RZ ;  /* 0x000000ffff097224 */ /* 0x000fe200078e00ff */
[----:B------:R-:W-:Y:S02]  /*0200*/  ISETP.NE.AND P0, PT, R22, RZ, PT ;  /* 0x000000ff1600720c */ /* 0x000fe40003f05270 */
[----:B------:R-:W-:Y:S02]  /*0210*/  SHF.R.S32.HI R11, RZ, 0x1f, R6 ;  /* 0x0000001fff0b7819 */ /* 0x000fe40000011406 */
[----:B------:R-:W-:-:S03]  /*0220*/  SHF.R.S32.HI R13, RZ, 0x1f, R8 ;  /* 0x0000001fff0d7819 */ /* 0x000fc60000011408 */
[----:B------:R-:W-:Y:S06]  /*0230*/  @!P1 BRA `(.L_x_1) ;  /* 0x0000000000b89947 */ /* 0x000fec0003800000 */
[----:B------:R-:W0:Y:S01]  /*0240*/  LDCU.64 UR6, c[0x0][0x388] ;  /* 0x00007100ff0677ac */ /* 0x000e220008000a00 */
[----:B------:R-:W-:Y:S01]  /*0250*/  LOP3.LUT R9, R15, 0x7ffffff8, RZ, 0xc0, !PT ;  /* 0x7ffffff80f097812 */ /* 0x000fe200078ec0ff */
[----:B------:R-:W1:Y:S04]  /*0260*/  LDCU.64 UR8, c[0x0][0x390] ;  /* 0x00007200ff0877ac */ /* 0x000e680008000a00 */
[----:B------:R-:W-:Y:S01]  /*0270*/  IMAD.MOV R12, RZ, RZ, -R9 ;  /* 0x000000ffff0c7224 */ /* 0x000fe200078e0a09 */
[----:B0-----:R-:W-:Y:S02]  /*0280*/  LEA R16, P1, R6, UR6, 0x2 ;  /* 0x0000000606107c11 */ /* 0x001fe4000f8210ff */
[----:B-1----:R-:W-:Y:S02]  /*0290*/  LEA R14, P3, R8, UR8, 0x2 ;  /* 0x00000008080e7c11 */ /* 0x002fe4000f8610ff */
[----:B------:R-:W-:-:S02]  /*02a0*/  IADD3 R16, P2, PT, R16, 0x10, RZ ;  /* 0x0000001010107810 */ /* 0x000fc40007f5e0ff */
[----:B------:R-:W-:Y:S02]  /*02b0*/  IADD3 R14, P4, PT, R14, 0x10, RZ ;  /* 0x000000100e0e7810 */ /* 0x000fe40007f9e0ff */
[----:B------:R-:W-:Y:S02]  /*02c0*/  LEA.HI.X R17, R6, UR7, R11, 0x2, P1 ;  /* 0x0000000706117c11 */ /* 0x000fe400088f140b */
[----:B------:R-:W-:-:S03]  /*02d0*/  LEA.HI.X R5, R8, UR9, R13, 0x2, P3 ;  /* 0x0000000908057c11 */ /* 0x000fc600098f140d */
[----:B------:R-:W-:Y:S02]  /*02e0*/  IMAD.X R17, RZ, RZ, R17, P2 ;  /* 0x000000ffff117224 */ /* 0x000fe400010e0611 */
[----:B------:R-:W-:-:S07]  /*02f0*/  IMAD.X R5, RZ, RZ, R5, P4 ;  /* 0x000000ffff057224 */ /* 0x000fce00020e0605 */
.L_x_2:
[----:B------:R-:W-:Y:S02]  /*0300*/  IMAD.MOV.U32 R2, RZ, RZ, R16 ;  /* 0x000000ffff027224 */ /* 0x000fe400078e0010 */
[----:B------:R-:W-:Y:S02]  /*0310*/  IMAD.MOV.U32 R3, RZ, RZ, R17 ;  /* 0x000000ffff037224 */ /* 0x000fe400078e0011 */
[----:B------:R-:W-:-:S03]  /*0320*/  IMAD.MOV.U32 R4, RZ, RZ, R14 ;  /* 0x000000ffff047224 */ /* 0x000fc600078e000e */
[----:B------:R-:W2:Y:S04]  /*0330*/  LDG.E R23, desc[UR4][R2.64+-0x10] ;  /* 0xfffff00402177981 */ /* 0x000ea8000c1e1900 */
[----:B------:R-:W2:Y:S04]  /*0340*/  LDG.E R20, desc[UR4][R4.64+-0x10] ;  /* 0xfffff00404147981 */ /* 0x000ea8000c1e1900 */
[----:B------:R-:W3:Y:S04]  /*0350*/  LDG.E R25, desc[UR4][R2.64+-0xc] ;  /* 0xfffff40402197981 */ /* 0x000ee8000c1e1900 */
[----:B------:R-:W3:Y:S04]  /*0360*/  LDG.E R24, desc[UR4][R4.64+-0xc] ;  /* 0xfffff40404187981 */ /* 0x000ee8000c1e1900 */
[----:B------:R-:W4:Y:S04]  /*0370*/  LDG.E R18, desc[UR4][R2.64+-0x8] ;  /* 0xfffff80402127981 */ /* 0x000f28000c1e1900 */
[----:B------:R-:W4:Y:S04]  /*0380*/  LDG.E R21, desc[UR4][R4.64+-0x8] ;  /* 0xfffff80404157981 */ /* 0x000f28000c1e1900 */
[----:B------:R-:W4:Y:S04]  /*0390*/  LDG.E R17, desc[UR4][R2.64+-0x4] ;  /* 0xfffffc0402117981 */ /* 0x000f28000c1e1900 */
[----:B------:R-:W4:Y:S04]  /*03a0*/  LDG.E R14, desc[UR4][R4.64+-0x4] ;  /* 0xfffffc04040e7981 */ /* 0x000f28000c1e1900 */
[----:B------:R-:W4:Y:S04]  /*03b0*/  LDG.E R16, desc[UR4][R2.64] ;  /* 0x0000000402107981 */ /* 0x000f28000c1e1900 */
[----:B------:R-:W4:Y:S01]  /*03c0*/  LDG.E R19, desc[UR4][R4.64] ;  /* 0x0000000404137981 */ /* 0x000f22000c1e1900 */
[----:B--2--5:R-:W-:-:S03]  /*03d0*/  FFMA R20, R23, R20, R10 ;  /* 0x0000001417147223 */ /* 0x024fc6000000000a */
[----:B------:R-:W2:Y:S04]  /*03e0*/  LDG.E R10, desc[UR4][R2.64+0x4] ;  /* 0x00000404020a7981 */ /* 0x000ea8000c1e1900 */
[----:B------:R-:W2:Y:S01]  /*03f0*/  LDG.E R23, desc[UR4][R4.64+0x4] ;  /* 0x0000040404177981 */ /* 0x000ea2000c1e1900 */
[----:B---3--:R-:W-:-:S03]  /*0400*/  FFMA R27, R25, R24, R20 ;  /* 0x00000018191b7223 */ /* 0x008fc60000000014 */
[----:B------:R-:W3:Y:S04]  /*0410*/  LDG.E R25, desc[UR4][R2.64+0x8] ;  /* 0x0000080402197981 */ /* 0x000ee8000c1e1900 */
[----:B------:R-:W3:Y:S01]  /*0420*/  LDG.E R20, desc[UR4][R4.64+0x8] ;  /* 0x0000080404147981 */ /* 0x000ee2000c1e1900 */
[----:B----4-:R-:W-:-:S03]  /*0430*/  FFMA R24, R18, R21, R27 ;  /* 0x0000001512187223 */ /* 0x010fc6000000001b */
[----:B------:R-:W4:Y:S04]  /*0440*/  LDG.E R18, desc[UR4][R2.64+0xc] ;  /* 0x00000c0402127981 */ /* 0x000f28000c1e1900 */
[----:B------:R0:W4:Y:S01]  /*0450*/  LDG.E R21, desc[UR4][R4.64+0xc] ;  /* 0x00000c0404157981 */ /* 0x000122000c1e1900 */
[----:B------:R-:W-:Y:S02]  /*0460*/  VIADD R12, R12, 0x8 ;  /* 0x000000080c0c7836 */ /* 0x000fe40000000000 */
[----:B------:R-:W-:Y:S01]  /*0470*/  FFMA R17, R17, R14, R24 ;  /* 0x0000000e11117223 */ /* 0x000fe20000000018 */
[----:B------:R-:W-:Y:S02]  /*0480*/  IADD3 R14, P3, PT, R4, 0x20, RZ ;  /* 0x00000020040e7810 */ /* 0x000fe40007f7e0ff */
[----:B------:R-:W-:Y:S01]  /*0490*/  ISETP.NE.AND P1, PT, R12, RZ, PT ;  /* 0x000000ff0c00720c */ /* 0x000fe20003f25270 */
[----:B------:R-:W-:Y:S01]  /*04a0*/  FFMA R17, R16, R19, R17 ;  /* 0x0000001310117223 */ /* 0x000fe20000000011 */
[----:B------:R-:W-:Y:S01]  /*04b0*/  IADD3 R16, P2, PT, R2, 0x20, RZ ;  /* 0x0000002002107810 */ /* 0x000fe20007f5e0ff */
[----:B0-----:R-:W-:-:S02]  /*04c0*/  IMAD.X R5, RZ, RZ, R5, P3 ;  /* 0x000000ffff057224 */ /* 0x001fc400018e0605 */
[----:B--2---:R-:W-:Y:S02]  /*04d0*/  FFMA R10, R10, R23, R17 ;  /* 0x000000170a0a7223 */ /* 0x004fe40000000011 */
[----:B------:R-:W-:Y:S02]  /*04e0*/  IMAD.X R17, RZ, RZ, R3, P2 ;  /* 0x000000ffff117224 */ /* 0x000fe400010e0603 */
[----:B---3--:R-:W-:-:S04]  /*04f0*/  FFMA R25, R25, R20, R10 ;  /* 0x0000001419197223 */ /* 0x008fc8000000000a */
[----:B----4-:R-:W-:Y:S01]  /*0500*/  FFMA R10, R18, R21, R25 ;  /* 0x00000015120a7223 */ /* 0x010fe20000000019 */
[----:B------:R-:W-:Y:S06]  /*0510*/  @P1 BRA `(.L_x_2) ;  /* 0xfffffffc00781947 */ /* 0x000fec000383ffff */
.L_x_1:
[----:B------:R-:W-:Y:S05]  /*0520*/  @!P0 BRA `(.L_x_0) ;  /* 0x0000000000f48947 */ /* 0x000fea0003800000 */
[----:B------:R-:W-:Y:S02]  /*0530*/  ISETP.GE.U32.AND P0, PT, R22, 0x4, PT ;  /* 0x000000041600780c */ /* 0x000fe40003f06070 */
[----:B------:R-:W-:-:S04]  /*0540*/  LOP3.LUT R20, R15, 0x3, RZ, 0xc0, !PT ;  /* 0x000000030f147812 */ /* 0x000fc800078ec0ff */
[----:B------:R-:W-:-:S07]  /*0550*/  ISETP.NE.AND P1, PT, R20, RZ, PT ;  /* 0x000000ff1400720c */ /* 0x000fce0003f25270 */
[----:B------:R-:W-:Y:S06]  /*0560*/  @!P0 BRA `(.L_x_3) ;  /* 0x00000000005c8947 */ /* 0x000fec0003800000 */
[----:B------:R-:W0:Y:S01]  /*0570*/  LDCU.64 UR6, c[0x0][0x388] ;  /* 0x00007100ff0677ac */ /* 0x000e220008000a00 */
[-C--:B------:R-:W-:Y:S02]  /*0580*/  IADD3 R5, P0, PT, R6, R9.reuse, RZ ;  /* 0x0000000906057210 */ /* 0x080fe40007f1e0ff */
[----:B------:R-:W-:Y:S01]  /*0590*/  IADD3 R3, P2, PT, R8, R9, RZ ;  /* 0x0000000908037210 */ /* 0x000fe20007f5e0ff */
[----:B------:R-:W1:Y:S02]  /*05a0*/  LDCU.64 UR8, c[0x0][0x390] ;  /* 0x00007200ff0877ac */ /* 0x000e640008000a00 */
[----:B------:R-:W-:Y:S02]  /*05b0*/  IMAD.X R14, RZ, RZ, R11, P0 ;  /* 0x000000ffff0e7224 */ /* 0x000fe400000e060b */
[----:B------:R-:W-:Y:S01]  /*05c0*/  IMAD.X R12, RZ, RZ, R13, P2 ;  /* 0x000000ffff0c7224 */ /* 0x000fe200010e060d */
[----:B0-----:R-:W-:Y:S02]  /*05d0*/  LEA R4, P0, R5, UR6, 0x2 ;  /* 0x0000000605047c11 */ /* 0x001fe4000f8010ff */
[----:B-1----:R-:W-:-:S02]  /*05e0*/  LEA R2, P2, R3, UR8, 0x2 ;  /* 0x0000000803027c11 */ /* 0x002fc4000f8410ff */
[----:B------:R-:W-:Y:S02]  /*05f0*/  LEA.HI.X R5, R5, UR7, R14, 0x2, P0 ;  /* 0x0000000705057c11 */ /* 0x000fe400080f140e */
[----:B------:R-:W-:-:S03]  /*0600*/  LEA.HI.X R3, R3, UR9, R12, 0x2, P2 ;  /* 0x0000000903037c11 */ /* 0x000fc600090f140c */
[----:B------:R-:W2:Y:S04]  /*0610*/  LDG.E R17, desc[UR4][R4.64] ;  /* 0x0000000404117981 */ /* 0x000ea8000c1e1900 */
[----:B------:R-:W2:Y:S04]  /*0620*/  LDG.E R12, desc[UR4][R2.64] ;  /* 0x00000004020c7981 */ /* 0x000ea8000c1e1900 */
[----:B------:R-:W3:Y:S04]  /*0630*/  LDG.E R19, desc[UR4][R4.64+0x4] ;  /* 0x0000040404137981 */ /* 0x000ee8000c1e1900 */
[----:B------:R-:W3:Y:S04]  /*0640*/  LDG.E R14, desc[UR4][R2.64+0x4] ;  /* 0x00000404020e7981 */ /* 0x000ee8000c1e1900 */
[----:B------:R-:W4:Y:S04]  /*0650*/  LDG.E R21, desc[UR4][R4.64+0x8] ;  /* 0x0000080404157981 */ /* 0x000f28000c1e1900 */
[----:B------:R-:W4:Y:S04]  /*0660*/  LDG.E R16, desc[UR4][R2.64+0x8] ;  /* 0x0000080402107981 */ /* 0x000f28000c1e1900 */
[----:B------:R-:W4:Y:S04]  /*0670*/  LDG.E R23, desc[UR4][R4.64+0xc] ;  /* 0x00000c0404177981 */ /* 0x000f28000c1e1900 */
[----:B------:R-:W4:Y:S01]  /*0680*/  LDG.E R18, desc[UR4][R2.64+0xc] ;  /* 0x00000c0402127981 */ /* 0x000f22000c1e1900 */
[----:B------:R-:W-:-:S02]  /*0690*/  VIADD R9, R9, 0x4 ;  /* 0x0000000409097836 */ /* 0x000fc40000000000 */
[----:B--2--5:R-:W-:-:S04]  /*06a0*/  FFMA R12, R17, R12, R10 ;  /* 0x0000000c110c7223 */ /* 0x024fc8000000000a */
[----:B---3--:R-:W-:-:S04]  /*06b0*/  FFMA R12, R19, R14, R12 ;  /* 0x0000000e130c7223 */ /* 0x008fc8000000000c */
[----:B----4-:R-:W-:-:S04]  /*06c0*/  FFMA R12, R21, R16, R12 ;  /* 0x00000010150c7223 */ /* 0x010fc8000000000c */
[----:B------:R-:W-:-:S07]  /*06d0*/  FFMA R10, R23, R18, R12 ;  /* 0x00000012170a7223 */ /* 0x000fce000000000c */
.L_x_3:
[----:B------:R-:W-:Y:S05]  /*06e0*/  @!P1 BRA `(.L_x_0) ;  /* 0x0000000000849947 */ /* 0x000fea0003800000 */
[----:B------:R-:W-:Y:S02]  /*06f0*/  LOP3.LUT R15, R15, 0x1, RZ, 0xc0, !PT ;  /* 0x000000010f0f7812 */ /* 0x000fe400078ec0ff */
[----:B------:R-:W-:Y:S02]  /*0700*/  ISETP.NE.AND P1, PT, R20, 0x1, PT ;  /* 0x000000011400780c */ /* 0x000fe40003f25270 */
[----:B------:R-:W-:-:S11]  /*0710*/  ISETP.NE.U32.AND P0, PT, R15, 0x1, PT ;  /* 0x000000010f00780c */ /* 0x000fd60003f05070 */
[----:B------:R-:W0:Y:S01]  /*0720*/  @P1 LDC.64 R16, c[0x0][0x388] ;  /* 0x0000e200ff101b82 */ /* 0x000e220000000a00 */
[-C--:B------:R-:W-:Y:S02]  /*0730*/  @P1 IADD3 R12, P3, PT, R6, R9.reuse, RZ ;  /* 0x00000009060c1210 */ /* 0x080fe40007f7e0ff */
[----:B------:R-:W-:Y:S01]  /*0740*/  @P1 IADD3 R18, P4, PT, R8, R9, RZ ;  /* 0x0000000908121210 */ /* 0x000fe20007f9e0ff */
[----:B------:R-:W-:-:S04]  /*0750*/  @P1 VIADD R9, R9, 0x2 ;  /* 0x0000000209091836 */ /* 0x000fc80000000000 */
[----:B------:R-:W1:Y:S01]  /*0760*/  @P1 LDC.64 R14, c[0x0][0x390] ;  /* 0x0000e400ff0e1b82 */ /* 0x000e620000000a00 */
[-C--:B------:R-:W-:Y:S01]  /*0770*/  @!P0 IADD3 R6, P5, PT, R6, R9.reuse, RZ ;  /* 0x0000000906068210 */ /* 0x080fe20007fbe0ff */
[----:B------:R-:W-:Y:S01]  /*0780*/  @P1 IMAD.X R19, RZ, RZ, R13, P4 ;  /* 0x000000ffff131224 */ /* 0x000fe200020e060d */
[----:B------:R-:W-:Y:S01]  /*0790*/  @!P0 IADD3 R8, P2, PT, R8, R9, RZ ;  /* 0x0000000908088210 */ /* 0x000fe20007f5e0ff */
[--C-:B------:R-:W-:Y:S02]  /*07a0*/  @P1 IMAD.X R9, RZ, RZ, R11.reuse, P3 ;  /* 0x000000ffff091224 */ /* 0x100fe400018e060b */
[----:B------:R-:W-:Y:S02]  /*07b0*/  @!P0 IMAD.X R11, RZ, RZ, R11, P5 ;  /* 0x000000ffff0b8224 */ /* 0x000fe400028e060b */
[----:B------:R-:W2:Y:S01]  /*07c0*/  @!P0 LDC.64 R4, c[0x0][0x388] ;  /* 0x0000e200ff048b82 */ /* 0x000ea20000000a00 */
[----:B------:R-:W-:-:S07]  /*07d0*/  @!P0 IMAD.X R13, RZ, RZ, R13, P2 ;  /* 0x000000ffff0d8224 */ /* 0x000fce00010e060d */
[----:B------:R-:W3:Y:S01]  /*07e0*/  @!P0 LDC.64 R2, c[0x0][0x390] ;  /* 0x0000e400ff028b82 */ /* 0x000ee20000000a00 */
[----:B0-----:R-:W-:-:S04]  /*07f0*/  @P1 LEA R16, P4, R12, R16, 0x2 ;  /* 0x000000100c101211 */ /* 0x001fc800078810ff */
[----:B------:R-:W-:Y:S02]  /*0800*/  @P1 LEA.HI.X R17, R12, R17, R9, 0x2, P4 ;  /* 0x000000110c111211 */ /* 0x000fe400020f1409 */
[----:B-1----:R-:W-:-:S03]  /*0810*/  @P1 LEA R14, P3, R18, R14, 0x2 ;  /* 0x0000000e120e1211 */ /* 0x002fc600078610ff */
[----:B------:R-:W4:Y:S01]  /*0820*/  @P1 LDG.E R9, desc[UR4][R16.64] ;  /* 0x0000000410091981 */ /* 0x000f22000c1e1900 */
[----:B------:R-:W-:Y:S02]  /*0830*/  @P1 LEA.HI.X R15, R18, R15, R19, 0x2, P3 ;  /* 0x0000000f120f1211 */ /* 0x000fe400018f1413 */
[----:B--2---:R-:W-:-:S04]  /*0840*/  @!P0 LEA R4, P5, R6, R4, 0x2 ;  /* 0x0000000406048211 */ /* 0x004fc800078a10ff */
[----:B------:R-:W-:Y:S02]  /*0850*/  @!P0 LEA.HI.X R5, R6, R5, R11, 0x2, P5 ;  /* 0x0000000506058211 */ /* 0x000fe400028f140b */
[----:B------:R-:W4:Y:S01]  /*0860*/  @P1 LDG.E R6, desc[UR4][R14.64] ;  /* 0x000000040e061981 */ /* 0x000f22000c1e1900 */
[----:B---3--:R-:W-:-:S03]  /*0870*/  @!P0 LEA R2, P2, R8, R2, 0x2 ;  /* 0x0000000208028211 */ /* 0x008fc600078410ff */
[----:B------:R-:W2:Y:S01]  /*0880*/  @P1 LDG.E R11, desc[UR4][R16.64+0x4] ;  /* 0x00000404100b1981 */ /* 0x000ea2000c1e1900 */
[----:B------:R-:W-:-:S03]  /*0890*/  @!P0 LEA.HI.X R3, R8, R3, R13, 0x2, P2 ;  /* 0x0000000308038211 */ /* 0x000fc600010f140d */
[----:B------:R-:W2:Y:S04]  /*08a0*/  @P1 LDG.E R8, desc[UR4][R14.64+0x4] ;  /* 0x000004040e081981 */ /* 0x000ea8000c1e1900 */
[----:B------:R-:W3:Y:S04]  /*08b0*/  @!P0 LDG.E R5, desc[UR4][R4.64] ;  /* 0x0000000404058981 */ /* 0x000ee8000c1e1900 */
[----:B------:R-:W3:Y:S01]  /*08c0*/  @!P0 LDG.E R2, desc[UR4][R2.64] ;  /* 0x0000000402028981 */ /* 0x000ee2000c1e1900 */
[----:B----45:R-:W-:-:S04]  /*08d0*/  @P1 FFMA R6, R9, R6, R10 ;  /* 0x0000000609061223 */ /* 0x030fc8000000000a */
[----:B--2---:R-:W-:-:S04]  /*08e0*/  @P1 FFMA R10, R11, R8, R6 ;  /* 0x000000080b0a1223 */ /* 0x004fc80000000006 */
[----:B---3--:R-:W-:-:S07]  /*08f0*/  @!P0 FFMA R10, R5, R2, R10 ;  /* 0x00000002050a8223 */ /* 0x008fce000000000a */
.L_x_0:
[----:B------:R-:W0:Y:S01]  /*0900*/  LDCU.64 UR6, c[0x0][0x380] ;  /* 0x00007000ff0677ac */ /* 0x000e220008000a00 */
[----:B------:R-:W-:-:S04]  /*0910*/  IADD3 R0, P0, PT, R0, R7, RZ ;  /* 0x0000000700007210 */ /* 0x000fc80007f1e0ff */
[----:B------:R-:W-:Y:S02]  /*0920*/  LEA.HI.X.SX32 R7, R7, RZ, 0x1, P0 ;  /* 0x000000ff07077211 */ /* 0x000fe400000f0eff */
[----:B0-----:R-:W-:-:S04]  /*0930*/  LEA R2, P0, R0, UR6, 0x2 ;  /* 0x0000000600027c11 */ /* 0x001fc8000f8010ff */
[----:B------:R-:W-:-:S05]  /*0940*/  LEA.HI.X R3, R0, UR7, R7, 0x2, P0 ;  /* 0x0000000700037c11 */ /* 0x000fca00080f1407 */
[----:B-----5:R-:W-:Y:S01]  /*0950*/  STG.E desc[UR4][R2.64], R10 ;  /* 0x0000000a02007986 */ /* 0x020fe2000c101904 */
[----:B------:R-:W-:Y:S05]  /*0960*/  EXIT ;  /* 0x000000000000794d */ /* 0x000fea0003800000 */
.L_x_4:
[----:B------:R-:W-:-:S00]  /*0970*/  BRA `(.L_x_4) ;  /* 0xfffffffc00fc7947 */ /* 0x000fc0000383ffff */
[----:B------:R-:W-:-:S00]  /*0980*/  NOP ;  /* 0x0000000000007918 */ /* 0x000fc00000000000 */
[----:B------:R-:W-:-:S00]  /*0990*/  NOP ;  /* 0x0000000000007918 */ /* 0x000fc00000000000 */
[----:B------:R-:W-:-:S00]  /*09a0*/  NOP ;  /* 0x0000000000007918 */ /* 0x000fc00000000000 */
[----:B------:R-:W-:-:S00]  /*09b0*/  NOP ;  /* 0x0000000000007918 */ /* 0x000fc00000000000 */
[----:B------:R-:W-:-:S00]  /*09c0*/  NOP ;  /* 0x0000000000007918 */ /* 0x000fc00000000000 */
[----:B------:R-:W-:-:S00]  /*09d0*/  NOP ;  /* 0x0000000000007918 */ /* 0x000fc00000000000 */
[----:B------:R-:W-:-:S00]  /*09e0*/  NOP ;  /* 0x0000000000007918 */ /* 0x000fc00000000000 */
[----:B------:R-:W-:-:S00]  /*09f0*/  NOP ;  /* 0x0000000000007918 */ /* 0x000fc00000000000 */
.L_x_5:


//--------------------- .nv.shared.reserved.0     --------------------------
	.section	.nv.shared.reserved.0,"aw",@nobits
	.weak		__nv_reservedSMEM_offset_0_alias
	.size		__nv_reservedSMEM_offset_0_alias, 0, 64
	.other		__nv_reservedSMEM_offset_0_alias,@"STO_CUDA_RESERVED_SHARED STV_DEFAULT"
__nv_reservedSMEM_offset_0_alias:
	.zero		0
	.zero		64


//--------------------- .nv.constant0._Z17matmul_gpu_kernelPfS_S_S_iiii --------------------------
	.section	.nv.constant0._Z17matmul_gpu_kernelPfS_S_S_iiii,"a",@progbits
	.sectionflags	@""
	.align	4
.nv.constant0._Z17matmul_gpu_kernelPfS_S_S_iiii:
	.zero		944


//--------------------- SYMBOLS --------------------------

	.type		.nv.reservedSmem.offset0,@object
	.size		.nv.reservedSmem.offset0,0x4
